//
// Generated by NVIDIA NVVM Compiler
//
// Compiler Build ID: CL-36424714
// Cuda compilation tools, release 13.0, V13.0.88
// Based on NVVM 20.0.0
//

.version 9.0
.target sm_100
.address_size 64

	// .globl	_Z16idx_map_odd_evenPf

.visible .entry _Z16idx_map_odd_evenPf(
	.param .u64 .ptr .align 1 _Z16idx_map_odd_evenPf_param_0
)
{
	.reg .pred 	%p<2>;
	.reg .b32 	%r<15>;
	.reg .b32 	%f<2>;
	.reg .b64 	%rd<5>;

	ld.param.u64 	%rd1, [_Z16idx_map_odd_evenPf_param_0];
	mov.u32 	%r1, %tid.x;
	mov.u32 	%r5, %nctaid.x;
	shr.u32 	%r6, %r5, 1;
	setp.ge.u32 	%p1, %r1, %r6;
	@%p1 bra 	$L__BB0_2;
	mov.u32 	%r11, %ctaid.x;
	mov.u32 	%r12, %ntid.x;
	mad.lo.s32 	%r13, %r11, %r12, %r1;
	shl.b32 	%r14, %r13, 1;
	bra.uni 	$L__BB0_3;
$L__BB0_2:
	mov.u32 	%r7, %ctaid.x;
	mov.u32 	%r8, %ntid.x;
	mad.lo.s32 	%r9, %r7, %r8, %r1;
	shl.b32 	%r10, %r9, 1;
	or.b32  	%r14, %r10, 1;
$L__BB0_3:
	cvta.to.global.u64 	%rd2, %rd1;
	cvt.rn.f32.s32 	%f1, %r14;
	mul.wide.s32 	%rd3, %r14, 4;
	add.s64 	%rd4, %rd2, %rd3;
	st.global.f32 	[%rd4], %f1;
	ret;

}


// ===== COMPILED SASS (sm_100) =====

	.target	sm_100

	.elftype	@"ET_EXEC"


//--------------------- .note.nv.tkinfo           --------------------------
	.section	.note.nv.tkinfo,"",@"SHT_NOTE"
	.sectionflags	@"SHF_NOTE_NV_TKINFO"
	.tkinfo
        /*0018*/ 	.word	0x00000002
        /*0030*/ 	.string	""
        /*0030*/ 	.string	"ptxas"
        /*0030*/ 	.string	"Cuda compilation tools, release 13.0, V13.0.88"
        /*0030*/ 	.string	"Build cuda_13.0.r13.0/compiler.36424714_0"
        /*0030*/ 	.string	"-arch sm_100 -m 64 "



//--------------------- .note.nv.cuinfo           --------------------------
	.section	.note.nv.cuinfo,"",@"SHT_NOTE"
	.sectionflags	@"SHF_NOTE_NV_CUINFO"
        /*0018*/ 	.short	0x0002
        /*001a*/ 	.short	0x0064
        /*001c*/ 	.short	0x0082
	.zero		2


//--------------------- .nv.info                  --------------------------
	.section	.nv.info,"",@"SHT_CUDA_INFO"
	.align	4


	//----- nvinfo : EIATTR_REGCOUNT
	.align		4
        /*0000*/ 	.byte	0x04, 0x2f
        /*0002*/ 	.short	(.L_1 - .L_0)
	.align		4
.L_0:
        /*0004*/ 	.word	index@(_Z16idx_map_odd_evenPf)
        /*0008*/ 	.word	0x0000000a


	//----- nvinfo : EIATTR_FRAME_SIZE
	.align		4
.L_1:
        /*000c*/ 	.byte	0x04, 0x11
        /*000e*/ 	.short	(.L_3 - .L_2)
	.align		4
.L_2:
        /*0010*/ 	.word	index@(_Z16idx_map_odd_evenPf)
        /*0014*/ 	.word	0x00000000


	//----- nvinfo : EIATTR_MIN_STACK_SIZE
	.align		4
.L_3:
        /*0018*/ 	.byte	0x04, 0x12
        /*001a*/ 	.short	(.L_5 - .L_4)
	.align		4
.L_4:
        /*001c*/ 	.word	index@(_Z16idx_map_odd_evenPf)
        /*0020*/ 	.word	0x00000000
.L_5:


//--------------------- .nv.compat                --------------------------
	.section	.nv.compat,"",@"SHT_CUDA_COMPAT_INFO"
	.align	4
        /*0000*/ 	.byte	0x02, 0x09, 0x00, 0x00, 0x02, 0x02, 0x01, 0x00, 0x02, 0x05, 0x05, 0x00, 0x03, 0x07, 0x01, 0x01
        /*0010*/ 	.byte	0x02, 0x03, 0x00, 0x00, 0x02, 0x06, 0x01, 0x00, 0x04, 0x0b, 0x08, 0x00, 0x09, 0x00, 0x00, 0x00
        /*0020*/ 	.byte	0x00, 0x00, 0x00, 0x00


//--------------------- .nv.info._Z16idx_map_odd_evenPf --------------------------
	.section	.nv.info._Z16idx_map_odd_evenPf,"",@"SHT_CUDA_INFO"
	.sectionflags	@""
	.align	4


	//----- nvinfo : EIATTR_CUDA_API_VERSION
	.align		4
        /*0000*/ 	.byte	0x04, 0x37
        /*0002*/ 	.short	(.L_7 - .L_6)
.L_6:
        /*0004*/ 	.word	0x00000082


	//----- nvinfo : EIATTR_KPARAM_INFO
	.align		4
.L_7:
        /*0008*/ 	.byte	0x04, 0x17
        /*000a*/ 	.short	(.L_9 - .L_8)
.L_8:
        /*000c*/ 	.word	0x00000000
        /*0010*/ 	.short	0x0000
        /*0012*/ 	.short	0x0000
        /*0014*/ 	.byte	0x00, 0xf5, 0x21, 0x00


	//----- nvinfo : EIATTR_SPARSE_MMA_MASK
	.align		4
.L_9:
        /*0018*/ 	.byte	0x03, 0x50
        /*001a*/ 	.short	0x0000


	//----- nvinfo : EIATTR_MAXREG_COUNT
	.align		4
        /*001c*/ 	.byte	0x03, 0x1b
        /*001e*/ 	.short	0x00ff


	//----- nvinfo : EIATTR_MERCURY_ISA_VERSION
	.align		4
        /*0020*/ 	.byte	0x03, 0x5f
        /*0022*/ 	.short	0x0101


	//----- nvinfo : EIATTR_VRC_CTA_INIT_COUNT
	.align		4
        /*0024*/ 	.byte	0x02, 0x4a
	.zero		1
	.zero		1


	//----- nvinfo : EIATTR_EXIT_INSTR_OFFSETS
	.align		4
        /*0028*/ 	.byte	0x04, 0x1c
        /*002a*/ 	.short	(.L_11 - .L_10)


	//   ....[0]....
.L_10:
        /*002c*/ 	.word	0x00000110


	//----- nvinfo : EIATTR_CBANK_PARAM_SIZE
	.align		4
.L_11:
        /*0030*/ 	.byte	0x03, 0x19
        /*0032*/ 	.short	0x0008


	//----- nvinfo : EIATTR_PARAM_CBANK
	.align		4
        /*0034*/ 	.byte	0x04, 0x0a
        /*0036*/ 	.short	(.L_13 - .L_12)
	.align		4
.L_12:
        /*0038*/ 	.word	index@(.nv.constant0._Z16idx_map_odd_evenPf)
        /*003c*/ 	.short	0x0380
        /*003e*/ 	.short	0x0008


	//----- nvinfo : EIATTR_SW_WAR
	.align		4
.L_13:
        /*0040*/ 	.byte	0x04, 0x36
        /*0042*/ 	.short	(.L_15 - .L_14)
.L_14:
        /*0044*/ 	.word	0x00000008
.L_15:


//--------------------- .nv.callgraph             --------------------------
	.section	.nv.callgraph,"",@"SHT_CUDA_CALLGRAPH"
	.align	4
	.sectionentsize	8
	.align		4
        /*0000*/ 	.word	0x00000000
	.align		4
        /*0004*/ 	.word	0xffffffff
	.align		4
        /*0008*/ 	.word	0x00000000
	.align		4
        /*000c*/ 	.word	0xfffffffe
	.align		4
        /*0010*/ 	.word	0x00000000
	.align		4
        /*0014*/ 	.word	0xfffffffd
	.align		4
        /*0018*/ 	.word	0x00000000
	.align		4
        /*001c*/ 	.word	0xfffffffc


//--------------------- .text._Z16idx_map_odd_evenPf --------------------------
	.section	.text._Z16idx_map_odd_evenPf,"ax",@progbits
	.align	128
        .global         _Z16idx_map_odd_evenPf
        .type           _Z16idx_map_odd_evenPf,@function
        .size           _Z16idx_map_odd_evenPf,(.L_x_1 - _Z16idx_map_odd_evenPf)
        .other          _Z16idx_map_odd_evenPf,@"STO_CUDA_ENTRY STV_DEFAULT"
_Z16idx_map_odd_evenPf:
.text._Z16idx_map_odd_evenPf:
[----:B------:R-:W-:Y:S01]  /*0000*/  LDC R1, c[0x0][0x37c] ;  /* 0x0000df00ff017b82 */ /* 0x000fe20000000800 */
[----:B------:R-:W0:Y:S01]  /*0010*/  S2R R4, SR_TID.X ;  /* 0x0000000000047919 */ /* 0x000e220000002100 */
[----:B------:R-:W1:Y:S06]  /*0020*/  LDCU UR4, c[0x0][0x370] ;  /* 0x00006e00ff0477ac */ /* 0x000e6c0008000800 */
[----:B------:R-:W2:Y:S08]  /*0030*/  S2UR UR6, SR_CTAID.X ;  /* 0x00000000000679c3 */ /* 0x000eb00000002500 */
[----:B------:R-:W3:Y:S01]  /*0040*/  LDC.64 R2, c[0x0][0x380] ;  /* 0x0000e000ff027b82 */ /* 0x000ee20000000a00 */
[----:B-1----:R-:W-:-:S06]  /*0050*/  USHF.R.U32.HI UR4, URZ, 0x1, UR4 ;  /* 0x00000001ff047899 */ /* 0x002fcc0008011604 */
[----:B0-----:R-:W-:-:S05]  /*0060*/  ISETP.GE.U32.AND P0, PT, R4, UR4, PT ;  /* 0x0000000404007c0c */ /* 0x001fca000bf06070 */
[----:B------:R-:W0:Y:S08]  /*0070*/  LDCU.64 UR4, c[0x0][0x358] ;  /* 0x00006b00ff0477ac */ /* 0x000e300008000a00 */
[----:B------:R-:W2:Y:S08]  /*0080*/  @!P0 LDC R5, c[0x0][0x360] ;  /* 0x0000d800ff058b82 */ /* 0x000eb00000000800 */
[----:B------:R-:W1:Y:S01]  /*0090*/  @P0 LDC R7, c[0x0][0x360] ;  /* 0x0000d800ff070b82 */ /* 0x000e620000000800 */
[----:B--2---:R-:W-:-:S05]  /*00a0*/  @!P0 IMAD R0, R5, UR6, R4 ;  /* 0x0000000605008c24 */ /* 0x004fca000f8e0204 */
[----:B------:R-:W-:Y:S01]  /*00b0*/  @!P0 SHF.L.U32 R5, R0, 0x1, RZ ;  /* 0x0000000100058819 */ /* 0x000fe200000006ff */
[----:B-1----:R-:W-:-:S05]  /*00c0*/  @P0 IMAD R4, R7, UR6, R4 ;  /* 0x0000000607040c24 */ /* 0x002fca000f8e0204 */
[----:B------:R-:W-:-:S05]  /*00d0*/  @P0 LEA R5, R4, 0x1, 0x1 ;  /* 0x0000000104050811 */ /* 0x000fca00078e08ff */
[----:B---3--:R-:W-:Y:S01]  /*00e0*/  IMAD.WIDE R2, R5, 0x4, R2 ;  /* 0x0000000405027825 */ /* 0x008fe200078e0202 */
[----:B------:R-:W-:-:S05]  /*00f0*/  I2FP.F32.S32 R5, R5 ;  /* 0x0000000500057245 */ /* 0x000fca0000201400 */
[----:B0-----:R-:W-:Y:S01]  /*0100*/  STG.E desc[UR4][R2.64], R5 ;  /* 0x0000000502007986 */ /* 0x001fe2000c101904 */
[----:B------:R-:W-:Y:S05]  /*0110*/  EXIT ;  /* 0x000000000000794d */ /* 0x000fea0003800000 */
.L_x_0:
[----:B------:R-:W-:-:S00]  /*0120*/  BRA `(.L_x_0) ;  /* 0xfffffffc00fc7947 */ /* 0x000fc0000383ffff */
[----:B------:R-:W-:-:S00]  /*0130*/  NOP ;  /* 0x0000000000007918 */ /* 0x000fc00000000000 */
        /* <DEDUP_REMOVED lines=12> */
.L_x_1:


//--------------------- .nv.shared.reserved.0     --------------------------
	.section	.nv.shared.reserved.0,"aw",@nobits
	.weak		__nv_reservedSMEM_offset_0_alias
	.size		__nv_reservedSMEM_offset_0_alias, 0, 64
	.other		__nv_reservedSMEM_offset_0_alias,@"STO_CUDA_RESERVED_SHARED STV_DEFAULT"
__nv_reservedSMEM_offset_0_alias:
	.zero		0
	.zero		64


//--------------------- .nv.constant0._Z16idx_map_odd_evenPf --------------------------
	.section	.nv.constant0._Z16idx_map_odd_evenPf,"a",@progbits
	.sectionflags	@""
	.align	4
.nv.constant0._Z16idx_map_odd_evenPf:
	.zero		904


//--------------------- SYMBOLS --------------------------

	.type		.nv.reservedSmem.offset0,@object
	.size		.nv.reservedSmem.offset0,0x4
